//
// Generated by NVIDIA NVVM Compiler
//
// Compiler Build ID: CL-36424714
// Cuda compilation tools, release 13.0, V13.0.88
// Based on NVVM 20.0.0
//

.version 9.0
.target sm_100
.address_size 64

	// .globl	_Z15my_first_kernelv
.extern .func  (.param .b32 func_retval0) vprintf
(
	.param .b64 vprintf_param_0,
	.param .b64 vprintf_param_1
)
;
.global .align 1 .b8 $str[66] = {72, 101, 108, 108, 111, 32, 87, 111, 114, 108, 100, 32, 102, 114, 111, 109, 32, 71, 80, 85, 40, 116, 104, 114, 101, 97, 100, 32, 105, 110, 100, 101, 120, 58, 40, 37, 100, 44, 37, 100, 41, 44, 98, 108, 111, 99, 107, 32, 105, 110, 100, 101, 120, 58, 40, 37, 100, 44, 37, 100, 41, 41, 41, 33, 10};

.visible .entry _Z15my_first_kernelv()
{
	.local .align 16 .b8 	__local_depot0[16];
	.reg .b64 	%SP;
	.reg .b64 	%SPL;
	.reg .b32 	%r<7>;
	.reg .b64 	%rd<5>;

	mov.u64 	%SPL, __local_depot0;
	cvta.local.u64 	%SP, %SPL;
	add.u64 	%rd1, %SP, 0;
	add.u64 	%rd2, %SPL, 0;
	mov.u32 	%r1, %tid.x;
	mov.u32 	%r2, %tid.y;
	mov.u32 	%r3, %ctaid.x;
	mov.u32 	%r4, %ctaid.y;
	st.local.v4.u32 	[%rd2], {%r2, %r1, %r4, %r3};
	mov.u64 	%rd3, $str;
	cvta.global.u64 	%rd4, %rd3;
	{ // callseq 0, 0
	.param .b64 param0;
	st.param.b64 	[param0], %rd4;
	.param .b64 param1;
	st.param.b64 	[param1], %rd1;
	.param .b32 retval0;
	call.uni (retval0), 
	vprintf, 
	(
	param0, 
	param1
	);
	ld.param.b32 	%r5, [retval0];
	} // callseq 0
	ret;

}


// ===== COMPILED SASS (sm_100) =====

	.target	sm_100

	.elftype	@"ET_EXEC"


//--------------------- .note.nv.tkinfo           --------------------------
	.section	.note.nv.tkinfo,"",@"SHT_NOTE"
	.sectionflags	@"SHF_NOTE_NV_TKINFO"
	.tkinfo
        /*0018*/ 	.word	0x00000002
        /*0030*/ 	.string	""
        /*0030*/ 	.string	"ptxas"
        /*0030*/ 	.string	"Cuda compilation tools, release 13.0, V13.0.88"
        /*0030*/ 	.string	"Build cuda_13.0.r13.0/compiler.36424714_0"
        /*0030*/ 	.string	"-arch sm_100 -m 64 "



//--------------------- .note.nv.cuinfo           --------------------------
	.section	.note.nv.cuinfo,"",@"SHT_NOTE"
	.sectionflags	@"SHF_NOTE_NV_CUINFO"
        /*0018*/ 	.short	0x0002
        /*001a*/ 	.short	0x0064
        /*001c*/ 	.short	0x0082
	.zero		2


//--------------------- .nv.info                  --------------------------
	.section	.nv.info,"",@"SHT_CUDA_INFO"
	.align	4


	//----- nvinfo : EIATTR_REGCOUNT
	.align		4
        /*0000*/ 	.byte	0x04, 0x2f
        /*0002*/ 	.short	(.L_2 - .L_1)
	.align		4
.L_1:
        /*0004*/ 	.word	index@(_Z15my_first_kernelv)
        /*0008*/ 	.word	0x00000018


	//----- nvinfo : EIATTR_FRAME_SIZE
	.align		4
.L_2:
        /*000c*/ 	.byte	0x04, 0x11
        /*000e*/ 	.short	(.L_4 - .L_3)
	.align		4
.L_3:
        /*0010*/ 	.word	index@(_Z15my_first_kernelv)
        /*0014*/ 	.word	0x00000010


	//----- nvinfo : EIATTR_MIN_STACK_SIZE
	.align		4
.L_4:
        /*0018*/ 	.byte	0x04, 0x12
        /*001a*/ 	.short	(.L_6 - .L_5)
	.align		4
.L_5:
        /*001c*/ 	.word	index@(_Z15my_first_kernelv)
        /*0020*/ 	.word	0x00000010
.L_6:


//--------------------- .nv.compat                --------------------------
	.section	.nv.compat,"",@"SHT_CUDA_COMPAT_INFO"
	.align	4
        /*0000*/ 	.byte	0x02, 0x09, 0x00, 0x00, 0x02, 0x02, 0x01, 0x00, 0x02, 0x05, 0x05, 0x00, 0x03, 0x07, 0x01, 0x01
        /*0010*/ 	.byte	0x02, 0x03, 0x00, 0x00, 0x02, 0x06, 0x01, 0x00, 0x04, 0x0b, 0x08, 0x00, 0x09, 0x00, 0x00, 0x00
        /*0020*/ 	.byte	0x00, 0x00, 0x00, 0x00


//--------------------- .nv.info._Z15my_first_kernelv --------------------------
	.section	.nv.info._Z15my_first_kernelv,"",@"SHT_CUDA_INFO"
	.sectionflags	@""
	.align	4


	//----- nvinfo : EIATTR_CUDA_API_VERSION
	.align		4
        /*0000*/ 	.byte	0x04, 0x37
        /*0002*/ 	.short	(.L_8 - .L_7)
.L_7:
        /*0004*/ 	.word	0x00000082


	//----- nvinfo : EIATTR_SPARSE_MMA_MASK
	.align		4
.L_8:
        /*0008*/ 	.byte	0x03, 0x50
        /*000a*/ 	.short	0x0000


	//----- nvinfo : EIATTR_MAXREG_COUNT
	.align		4
        /*000c*/ 	.byte	0x03, 0x1b
        /*000e*/ 	.short	0x00ff


	//----- nvinfo : EIATTR_EXTERNS
	.align		4
        /*0010*/ 	.byte	0x04, 0x0f
        /*0012*/ 	.short	(.L_10 - .L_9)


	//   ....[0]....
	.align		4
.L_9:
        /*0014*/ 	.word	index@(vprintf)


	//----- nvinfo : EIATTR_MERCURY_ISA_VERSION
	.align		4
.L_10:
        /*0018*/ 	.byte	0x03, 0x5f
        /*001a*/ 	.short	0x0101


	//----- nvinfo : EIATTR_VRC_CTA_INIT_COUNT
	.align		4
        /*001c*/ 	.byte	0x02, 0x4a
	.zero		1
	.zero		1


	//----- nvinfo : EIATTR_SYSCALL_OFFSETS
	.align		4
        /*0020*/ 	.byte	0x04, 0x46
        /*0022*/ 	.short	(.L_12 - .L_11)


	//   ....[0]....
.L_11:
        /*0024*/ 	.word	0x00000110


	//----- nvinfo : EIATTR_EXIT_INSTR_OFFSETS
	.align		4
.L_12:
        /*0028*/ 	.byte	0x04, 0x1c
        /*002a*/ 	.short	(.L_14 - .L_13)


	//   ....[0]....
.L_13:
        /*002c*/ 	.word	0x00000120


	//----- nvinfo : EIATTR_SW_WAR
	.align		4
.L_14:
        /*0030*/ 	.byte	0x04, 0x36
        /*0032*/ 	.short	(.L_16 - .L_15)
.L_15:
        /*0034*/ 	.word	0x00000008
.L_16:


//--------------------- .nv.callgraph             --------------------------
	.section	.nv.callgraph,"",@"SHT_CUDA_CALLGRAPH"
	.align	4
	.sectionentsize	8
	.align		4
        /*0000*/ 	.word	0x00000000
	.align		4
        /*0004*/ 	.word	0xffffffff
	.align		4
        /*0008*/ 	.word	index@(_Z15my_first_kernelv)
	.align		4
        /*000c*/ 	.word	index@(vprintf)
	.align		4
        /*0010*/ 	.word	0x00000000
	.align		4
        /*0014*/ 	.word	0xfffffffe
	.align		4
        /*0018*/ 	.word	0x00000000
	.align		4
        /*001c*/ 	.word	0xfffffffd
	.align		4
        /*0020*/ 	.word	0x00000000
	.align		4
        /*0024*/ 	.word	0xfffffffc


//--------------------- .nv.constant4             --------------------------
	.section	.nv.constant4,"a",@progbits
	.align	8
	.align		8
.nv.constant4:
        /*0000*/ 	.dword	vprintf
	.align		8
        /*0008*/ 	.dword	$str


//--------------------- .text._Z15my_first_kernelv --------------------------
	.section	.text._Z15my_first_kernelv,"ax",@progbits
	.align	128
        .global         _Z15my_first_kernelv
        .type           _Z15my_first_kernelv,@function
        .size           _Z15my_first_kernelv,(.L_x_2 - _Z15my_first_kernelv)
        .other          _Z15my_first_kernelv,@"STO_CUDA_ENTRY STV_DEFAULT"
_Z15my_first_kernelv:
.text._Z15my_first_kernelv:
[----:B------:R-:W0:Y:S01]  /*0000*/  LDC R1, c[0x0][0x37c] ;  /* 0x0000df00ff017b82 */ /* 0x000e220000000800 */
[----:B------:R-:W1:Y:S01]  /*0010*/  S2R R9, SR_TID.X ;  /* 0x0000000000097919 */ /* 0x000e620000002100 */
[----:B0-----:R-:W-:Y:S01]  /*0020*/  VIADD R1, R1, 0xfffffff0 ;  /* 0xfffffff001017836 */ /* 0x001fe20000000000 */
[----:B------:R-:W-:Y:S01]  /*0030*/  MOV R0, 0x0 ;  /* 0x0000000000007802 */ /* 0x000fe20000000f00 */
[----:B------:R-:W0:Y:S01]  /*0040*/  LDCU UR4, c[0x0][0x2f8] ;  /* 0x00005f00ff0477ac */ /* 0x000e220008000800 */
[----:B------:R-:W1:Y:S03]  /*0050*/  S2R R8, SR_TID.Y ;  /* 0x0000000000087919 */ /* 0x000e660000002200 */
[----:B------:R2:W3:Y:S01]  /*0060*/  LDC.64 R2, c[0x4][R0] ;  /* 0x0100000000027b82 */ /* 0x0004e20000000a00 */
[----:B------:R-:W4:Y:S01]  /*0070*/  LDCU.64 UR6, c[0x4][0x8] ;  /* 0x01000100ff0677ac */ /* 0x000f220008000a00 */
[----:B------:R-:W1:Y:S01]  /*0080*/  S2R R11, SR_CTAID.X ;  /* 0x00000000000b7919 */ /* 0x000e620000002500 */
[----:B------:R-:W5:Y:S01]  /*0090*/  LDCU UR5, c[0x0][0x2fc] ;  /* 0x00005f80ff0577ac */ /* 0x000f620008000800 */
[----:B------:R-:W1:Y:S01]  /*00a0*/  S2R R10, SR_CTAID.Y ;  /* 0x00000000000a7919 */ /* 0x000e620000002600 */
[----:B0-----:R-:W-:Y:S01]  /*00b0*/  IADD3 R6, P0, PT, R1, UR4, RZ ;  /* 0x0000000401067c10 */ /* 0x001fe2000ff1e0ff */
[----:B----4-:R-:W-:Y:S01]  /*00c0*/  IMAD.U32 R4, RZ, RZ, UR6 ;  /* 0x00000006ff047e24 */ /* 0x010fe2000f8e00ff */
[----:B------:R-:W-:-:S03]  /*00d0*/  MOV R5, UR7 ;  /* 0x0000000700057c02 */ /* 0x000fc60008000f00 */
[----:B-----5:R-:W-:Y:S01]  /*00e0*/  IMAD.X R7, RZ, RZ, UR5, P0 ;  /* 0x00000005ff077e24 */ /* 0x020fe200080e06ff */
[----:B-1----:R2:W-:Y:S07]  /*00f0*/  STL.128 [R1], R8 ;  /* 0x0000000801007387 */ /* 0x0025ee0000100c00 */
[----:B------:R-:W-:-:S07]  /*0100*/  LEPC R20, `(.L_x_0) ;  /* 0x000000001014794e */ /* 0x000fce0000000000 */
[----:B--23--:R-:W-:Y:S05]  /*0110*/  CALL.ABS.NOINC R2 ;  /* 0x0000000002007343 */ /* 0x00cfea0003c00000 */
.L_x_0:
[----:B------:R-:W-:Y:S05]  /*0120*/  EXIT ;  /* 0x000000000000794d */ /* 0x000fea0003800000 */
.L_x_1:
[----:B------:R-:W-:-:S00]  /*0130*/  BRA `(.L_x_1) ;  /* 0xfffffffc00fc7947 */ /* 0x000fc0000383ffff */
[----:B------:R-:W-:-:S00]  /*0140*/  NOP ;  /* 0x0000000000007918 */ /* 0x000fc00000000000 */
        /* <DEDUP_REMOVED lines=11> */
.L_x_2:


//--------------------- .nv.global.init           --------------------------
	.section	.nv.global.init,"aw",@progbits
.nv.global.init:
	.type		$str,@object
	.size		$str,(.L_0 - $str)
$str:
        /*0000*/ 	.byte	0x48, 0x65, 0x6c, 0x6c, 0x6f, 0x20, 0x57, 0x6f, 0x72, 0x6c, 0x64, 0x20, 0x66, 0x72, 0x6f, 0x6d
        /*0010*/ 	.byte	0x20, 0x47, 0x50, 0x55, 0x28, 0x74, 0x68, 0x72, 0x65, 0x61, 0x64, 0x20, 0x69, 0x6e, 0x64, 0x65
        /*0020*/ 	.byte	0x78, 0x3a, 0x28, 0x25, 0x64, 0x2c, 0x25, 0x64, 0x29, 0x2c, 0x62, 0x6c, 0x6f, 0x63, 0x6b, 0x20
        /*0030*/ 	.byte	0x69, 0x6e, 0x64, 0x65, 0x78, 0x3a, 0x28, 0x25, 0x64, 0x2c, 0x25, 0x64, 0x29, 0x29, 0x29, 0x21
        /*0040*/ 	.byte	0x0a, 0x00
.L_0:


//--------------------- .nv.shared.reserved.0     --------------------------
	.section	.nv.shared.reserved.0,"aw",@nobits
	.weak		__nv_reservedSMEM_offset_0_alias
	.size		__nv_reservedSMEM_offset_0_alias, 0, 64
	.other		__nv_reservedSMEM_offset_0_alias,@"STO_CUDA_RESERVED_SHARED STV_DEFAULT"
__nv_reservedSMEM_offset_0_alias:
	.zero		0
	.zero		64


//--------------------- .nv.constant0._Z15my_first_kernelv --------------------------
	.section	.nv.constant0._Z15my_first_kernelv,"a",@progbits
	.sectionflags	@""
	.align	4
.nv.constant0._Z15my_first_kernelv:
	.zero		896


//--------------------- SYMBOLS --------------------------

	.type		.nv.reservedSmem.offset0,@object
	.size		.nv.reservedSmem.offset0,0x4
	.type		vprintf,@function
